	.headerflags	@"EF_CUDA_TEXMODE_UNIFIED EF_CUDA_64BIT_ADDRESS EF_CUDA_ACCELERATORS EF_CUDA_SM90 EF_CUDA_VIRTUAL_SM(EF_CUDA_SM90)"
	.elftype	@"ET_EXEC"


//--------------------- .nv.info                  --------------------------
	.section	.nv.info,"",@"SHT_CUDA_INFO"
	.align	4


	//----- nvinfo : EIATTR_REGCOUNT
	.align		4
        /*0000*/ 	.byte	0x04, 0x2f
        /*0002*/ 	.short	(.L_1 - .L_0)
	.align		4
.L_0:
        /*0004*/ 	.word	index@(triton_poi_fused_11)
        /*0008*/ 	.word	0x0000001f


	//----- nvinfo : EIATTR_MIN_STACK_SIZE
	.align		4
.L_1:
        /*000c*/ 	.byte	0x04, 0x12
        /*000e*/ 	.short	(.L_3 - .L_2)
	.align		4
.L_2:
        /*0010*/ 	.word	index@(triton_poi_fused_11)
        /*0014*/ 	.word	0x00000000


	//----- nvinfo : EIATTR_FRAME_SIZE
	.align		4
.L_3:
        /*0018*/ 	.byte	0x04, 0x11
        /*001a*/ 	.short	(.L_5 - .L_4)
	.align		4
.L_4:
        /*001c*/ 	.word	index@(triton_poi_fused_11)
        /*0020*/ 	.word	0x00000000


	//----- nvinfo : EIATTR_MIN_STACK_SIZE
	.align		4
.L_5:
        /*0024*/ 	.byte	0x04, 0x12
        /*0026*/ 	.short	(.L_7 - .L_6)
	.align		4
.L_6:
        /*0028*/ 	.word	index@(triton_poi_fused_11)
        /*002c*/ 	.word	0x00000000
.L_7:


//--------------------- .nv.info.triton_poi_fused_11 --------------------------
	.section	.nv.info.triton_poi_fused_11,"",@"SHT_CUDA_INFO"
	.sectionflags	@""
	.align	4


	//----- nvinfo : EIATTR_CUDA_API_VERSION
	.align		4
        /*0000*/ 	.byte	0x04, 0x37
        /*0002*/ 	.short	(.L_9 - .L_8)
.L_8:
        /*0004*/ 	.word	0x0000007c


	//----- nvinfo : EIATTR_KPARAM_INFO
	.align		4
.L_9:
        /*0008*/ 	.byte	0x04, 0x17
        /*000a*/ 	.short	(.L_11 - .L_10)
.L_10:
        /*000c*/ 	.word	0x00000000
        /*0010*/ 	.short	0x0003
        /*0012*/ 	.short	0x0014
        /*0014*/ 	.byte	0x00, 0xf0, 0x11, 0x00


	//----- nvinfo : EIATTR_KPARAM_INFO
	.align		4
.L_11:
        /*0018*/ 	.byte	0x04, 0x17
        /*001a*/ 	.short	(.L_13 - .L_12)
.L_12:
        /*001c*/ 	.word	0x00000000
        /*0020*/ 	.short	0x0002
        /*0022*/ 	.short	0x0010
        /*0024*/ 	.byte	0x00, 0xf0, 0x11, 0x00


	//----- nvinfo : EIATTR_KPARAM_INFO
	.align		4
.L_13:
        /*0028*/ 	.byte	0x04, 0x17
        /*002a*/ 	.short	(.L_15 - .L_14)
.L_14:
        /*002c*/ 	.word	0x00000000
        /*0030*/ 	.short	0x0001
        /*0032*/ 	.short	0x0008
        /*0034*/ 	.byte	0x00, 0xf4, 0x21, 0x00


	//----- nvinfo : EIATTR_KPARAM_INFO
	.align		4
.L_15:
        /*0038*/ 	.byte	0x04, 0x17
        /*003a*/ 	.short	(.L_17 - .L_16)
.L_16:
        /*003c*/ 	.word	0x00000000
        /*0040*/ 	.short	0x0000
        /*0042*/ 	.short	0x0000
        /*0044*/ 	.byte	0x00, 0xf4, 0x21, 0x00


	//----- nvinfo : EIATTR_SPARSE_MMA_MASK
	.align		4
.L_17:
        /*0048*/ 	.byte	0x03, 0x50
        /*004a*/ 	.short	0x0000


	//----- nvinfo : EIATTR_MAXREG_COUNT
	.align		4
        /*004c*/ 	.byte	0x03, 0x1b
        /*004e*/ 	.short	0x00ff


	//----- nvinfo : EIATTR_EXIT_INSTR_OFFSETS
	.align		4
        /*0050*/ 	.byte	0x04, 0x1c
        /*0052*/ 	.short	(.L_19 - .L_18)


	//   ....[0]....
.L_18:
        /*0054*/ 	.word	0x000005c0


	//   ....[1]....
        /*0058*/ 	.word	0x00000610


	//----- nvinfo : EIATTR_REQNTID
	.align		4
.L_19:
        /*005c*/ 	.byte	0x04, 0x10
        /*005e*/ 	.short	(.L_21 - .L_20)
.L_20:
        /*0060*/ 	.word	0x00000080
        /*0064*/ 	.word	0x00000001
        /*0068*/ 	.word	0x00000001


	//----- nvinfo : EIATTR_CBANK_PARAM_SIZE
	.align		4
.L_21:
        /*006c*/ 	.byte	0x03, 0x19
        /*006e*/ 	.short	0x0018


	//----- nvinfo : EIATTR_PARAM_CBANK
	.align		4
        /*0070*/ 	.byte	0x04, 0x0a
        /*0072*/ 	.short	(.L_23 - .L_22)
	.align		4
.L_22:
        /*0074*/ 	.word	index@(.nv.constant0.triton_poi_fused_11)
        /*0078*/ 	.short	0x0210
        /*007a*/ 	.short	0x0018


	//----- nvinfo : EIATTR_SW_WAR
	.align		4
.L_23:
        /*007c*/ 	.byte	0x04, 0x36
        /*007e*/ 	.short	(.L_25 - .L_24)
.L_24:
        /*0080*/ 	.word	0x00000008
.L_25:


//--------------------- .nv.callgraph             --------------------------
	.section	.nv.callgraph,"",@"SHT_CUDA_CALLGRAPH"
	.align	4
	.sectionentsize	8
	.align		4
        /*0000*/ 	.word	0x00000000
	.align		4
        /*0004*/ 	.word	0xffffffff
	.align		4
        /*0008*/ 	.word	0x00000000
	.align		4
        /*000c*/ 	.word	0xfffffffe
	.align		4
        /*0010*/ 	.word	0x00000000
	.align		4
        /*0014*/ 	.word	0xfffffffd
	.align		4
        /*0018*/ 	.word	0x00000000
	.align		4
        /*001c*/ 	.word	0xfffffffc


//--------------------- .text.triton_poi_fused_11 --------------------------
	.section	.text.triton_poi_fused_11,"ax",@progbits
	.sectionflags	@"SHF_BARRIERS=1"
	.align	128
        .global         triton_poi_fused_11
        .type           triton_poi_fused_11,@function
        .size           triton_poi_fused_11,(.L_x_1 - triton_poi_fused_11)
        .other          triton_poi_fused_11,@"STO_CUDA_ENTRY STV_DEFAULT"
triton_poi_fused_11:
.text.triton_poi_fused_11:
[----:B------:R-:W0:Y:S01]  /*0000*/  LDC R1, c[0x0][0x28] ;  /* 0x00000a00ff017b82 */ /* 0x000e220000000800 */
[----:B------:R-:W1:Y:S07]  /*0010*/  S2R R21, SR_TID.X ;  /* 0x0000000000157919 */ /* 0x000e6e0000002100 */
[----:B------:R-:W2:Y:S01]  /*0020*/  LDC.64 R8, c[0x0][0x210] ;  /* 0x00008400ff087b82 */ /* 0x000ea20000000a00 */
[----:B------:R-:W-:Y:S01]  /*0030*/  IMAD.MOV.U32 R20, RZ, RZ, RZ ;  /* 0x000000ffff147224 */ /* 0x000fe200078e00ff */
[----:B------:R-:W-:Y:S01]  /*0040*/  ULDC.64 UR6, c[0x0][0x208] ;  /* 0x0000820000067ab9 */ /* 0x000fe20000000a00 */
[----:B------:R-:W3:Y:S01]  /*0050*/  S2R R0, SR_CTAID.X ;  /* 0x0000000000007919 */ /* 0x000ee20000002500 */
[----:B------:R-:W4:Y:S01]  /*0060*/  S2R R18, SR_CTAID.Y ;  /* 0x0000000000127919 */ /* 0x000f220000002600 */
[----:B------:R-:W-:Y:S01]  /*0070*/  IMAD.MOV.U32 R28, RZ, RZ, RZ ;  /* 0x000000ffff1c7224 */ /* 0x000fe200078e00ff */
[----:B-1----:R-:W-:Y:S01]  /*0080*/  SHF.R.U32.HI R19, RZ, 0x4, R21 ;  /* 0x00000004ff137819 */ /* 0x002fe20000011615 */
[----:B---3--:R-:W-:-:S03]  /*0090*/  IMAD.SHL.U32 R0, R0, 0x10, RZ ;  /* 0x0000001000007824 */ /* 0x008fc600078e00ff */
[----:B------:R-:W-:Y:S01]  /*00a0*/  SGXT.U32 R19, R19, 0x3 ;  /* 0x000000031313781a */ /* 0x000fe20000000000 */
[----:B----4-:R-:W-:Y:S01]  /*00b0*/  IMAD.SHL.U32 R18, R18, 0x40, RZ ;  /* 0x0000004012127824 */ /* 0x010fe200078e00ff */
[----:B------:R-:W-:-:S04]  /*00c0*/  LOP3.LUT R12, R0, 0xf, R21, 0xf8, !PT ;  /* 0x0000000f000c7812 */ /* 0x000fc800078ef815 */
[----:B------:R-:W-:Y:S02]  /*00d0*/  LOP3.LUT R3, R18, 0x8, R19, 0xfe, !PT ;  /* 0x0000000812037812 */ /* 0x000fe400078efe13 */
[----:B------:R-:W-:Y:S02]  /*00e0*/  LOP3.LUT R5, R18, 0x18, R19, 0xfe, !PT ;  /* 0x0000001812057812 */ /* 0x000fe400078efe13 */
[----:B------:R-:W-:Y:S01]  /*00f0*/  LOP3.LUT R2, R18, R19, RZ, 0xfc, !PT ;  /* 0x0000001312027212 */ /* 0x000fe200078efcff */
[--C-:B------:R-:W-:Y:S01]  /*0100*/  IMAD R3, R3, 0x9, R12.reuse ;  /* 0x0000000903037824 */ /* 0x100fe200078e020c */
[----:B------:R-:W-:Y:S01]  /*0110*/  LOP3.LUT R4, R18, 0x10, R19, 0xfe, !PT ;  /* 0x0000001012047812 */ /* 0x000fe200078efe13 */
        /* <DEDUP_REMOVED lines=9> */
[----:B------:R-:W-:Y:S01]  /*01b0*/  ISETP.GE.AND P0, PT, R12, 0x9, PT ;  /* 0x000000090c00780c */ /* 0x000fe20003f06270 */
[----:B------:R-:W-:-:S02]  /*01c0*/  IMAD R25, R10, 0x9, R12 ;  /* 0x000000090a197824 */ /* 0x000fc400078e020c */
[----:B------:R-:W-:Y:S02]  /*01d0*/  IMAD R27, R11, 0x9, R12 ;  /* 0x000000090b1b7824 */ /* 0x000fe400078e020c */
[----:B--2---:R-:W-:-:S04]  /*01e0*/  IMAD.WIDE R14, R3, 0x4, R8 ;  /* 0x00000004030e7825 */ /* 0x004fc800078e0208 */
[----:B------:R-:W-:-:S04]  /*01f0*/  IMAD.WIDE R10, R5, 0x4, R8 ;  /* 0x00000004050a7825 */ /* 0x000fc800078e0208 */
[----:B------:R-:W-:-:S04]  /*0200*/  IMAD.WIDE R16, R17, 0x4, R8 ;  /* 0x0000000411107825 */ /* 0x000fc800078e0208 */
[--C-:B------:R-:W-:Y:S01]  /*0210*/  IMAD.WIDE R12, R13, 0x4, R8.reuse ;  /* 0x000000040d0c7825 */ /* 0x100fe200078e0208 */
[----:B------:R-:W2:Y:S03]  /*0220*/  @!P0 LDG.E.EL R20, desc[UR6][R16.64] ;  /* 0x0000000610148981 */ /* 0x000ea6000c2e1900 */
[----:B------:R-:W-:Y:S01]  /*0230*/  IMAD.WIDE R4, R23, 0x4, R8 ;  /* 0x0000000417047825 */ /* 0x000fe200078e0208 */
[----:B------:R-:W-:-:S03]  /*0240*/  CS2R R22, SRZ ;  /* 0x0000000000167805 */ /* 0x000fc6000001ff00 */
[----:B------:R-:W-:-:S03]  /*0250*/  IMAD.WIDE R6, R7, 0x4, R8 ;  /* 0x0000000407067825 */ /* 0x000fc600078e0208 */
[----:B------:R1:W3:Y:S01]  /*0260*/  @!P0 LDG.E.EL R22, desc[UR6][R12.64] ;  /* 0x000000060c168981 */ /* 0x0002e2000c2e1900 */
[--C-:B------:R-:W-:Y:S01]  /*0270*/  IMAD.WIDE R2, R25, 0x4, R8.reuse ;  /* 0x0000000419027825 */ /* 0x100fe200078e0208 */
[----:B------:R-:W-:Y:S02]  /*0280*/  CS2R R24, SRZ ;  /* 0x0000000000187805 */ /* 0x000fe4000001ff00 */
[----:B------:R4:W5:Y:S01]  /*0290*/  @!P0 LDG.E.EL R23, desc[UR6][R10.64] ;  /* 0x000000060a178981 */ /* 0x000962000c2e1900 */
[----:B------:R-:W-:Y:S01]  /*02a0*/  IMAD.WIDE R8, R27, 0x4, R8 ;  /* 0x000000041b087825 */ /* 0x000fe200078e0208 */
[----:B------:R-:W-:Y:S02]  /*02b0*/  CS2R R26, SRZ ;  /* 0x00000000001a7805 */ /* 0x000fe4000001ff00 */
[----:B------:R-:W5:Y:S04]  /*02c0*/  @!P0 LDG.E.EL R24, desc[UR6][R14.64] ;  /* 0x000000060e188981 */ /* 0x000f68000c2e1900 */
[----:B------:R1:W5:Y:S04]  /*02d0*/  @!P0 LDG.E.EL R25, desc[UR6][R4.64] ;  /* 0x0000000604198981 */ /* 0x000368000c2e1900 */
[----:B------:R-:W5:Y:S04]  /*02e0*/  @!P0 LDG.E.EL R26, desc[UR6][R6.64] ;  /* 0x00000006061a8981 */ /* 0x000f68000c2e1900 */
[----:B------:R4:W5:Y:S04]  /*02f0*/  @!P0 LDG.E.EL R28, desc[UR6][R2.64] ;  /* 0x00000006021c8981 */ /* 0x000968000c2e1900 */
[----:B------:R4:W5:Y:S01]  /*0300*/  @!P0 LDG.E.EL R27, desc[UR6][R8.64] ;  /* 0x00000006081b8981 */ /* 0x000962000c2e1900 */
[----:B------:R-:W4:Y:S01]  /*0310*/  S2UR UR5, SR_CgaCtaId ;  /* 0x00000000000579c3 */ /* 0x000f220000008800 */
[----:B-1----:R-:W-:Y:S01]  /*0320*/  IMAD.SHL.U32 R12, R21, 0x40, RZ ;  /* 0x00000040150c7824 */ /* 0x002fe200078e00ff */
[----:B------:R-:W-:-:S04]  /*0330*/  UMOV UR4, 0x400 ;  /* 0x0000040000047882 */ /* 0x000fc80000000000 */
[----:B------:R-:W-:-:S04]  /*0340*/  LOP3.LUT R12, R12, 0x3c0, RZ, 0xc0, !PT ;  /* 0x000003c00c0c7812 */ /* 0x000fc800078ec0ff */
[----:B----4-:R-:W-:-:S04]  /*0350*/  LOP3.LUT R11, R12, R19, RZ, 0xfc, !PT ;  /* 0x000000130c0b7212 */ /* 0x010fc800078efcff */
[----:B------:R-:W-:Y:S01]  /*0360*/  LEA.HI R11, R12, R11, RZ, 0x1c ;  /* 0x0000000b0c0b7211 */ /* 0x000fe200078fe0ff */
[----:B0-----:R-:W-:-:S06]  /*0370*/  UPRMT UR4, UR5, 0x654, UR4 ;  /* 0x0000065405047896 */ /* 0x001fcc0008000004 */
[----:B------:R-:W-:Y:S02]  /*0380*/  LEA R13, R11, UR4, 0x2 ;  /* 0x000000040b0d7c11 */ /* 0x000fe4000f8e10ff */
[----:B------:R-:W-:Y:S01]  /*0390*/  SHF.R.U32.HI R4, RZ, 0x2, R21 ;  /* 0x00000002ff047819 */ /* 0x000fe20000011615 */
[----:B------:R-:W-:-:S03]  /*03a0*/  IMAD.SHL.U32 R21, R21, 0x4, RZ ;  /* 0x0000000415157824 */ /* 0x000fc600078e00ff */
[----:B------:R-:W-:Y:S02]  /*03b0*/  LOP3.LUT R3, R4, 0x1c, RZ, 0xc0, !PT ;  /* 0x0000001c04037812 */ /* 0x000fe400078ec0ff */
[----:B------:R-:W-:-:S05]  /*03c0*/  LOP3.LUT R8, R21, 0x1fc, RZ, 0xc0, !PT ;  /* 0x000001fc15087812 */ /* 0x000fca00078ec0ff */
[----:B------:R-:W-:-:S05]  /*03d0*/  IMAD.IADD R3, R8, 0x1, R3 ;  /* 0x0000000108037824 */ /* 0x000fca00078e0203 */
[----:B------:R-:W-:Y:S02]  /*03e0*/  LEA R4, R3, UR4, 0x2 ;  /* 0x0000000403047c11 */ /* 0x000fe4000f8e10ff */
[----:B------:R-:W-:Y:S01]  /*03f0*/  LOP3.LUT R18, R18, 0x3c, R21, 0xf8, !PT ;  /* 0x0000003c12127812 */ /* 0x000fe200078ef815 */
[----:B------:R-:W0:Y:S04]  /*0400*/  LDC.64 R2, c[0x0][0x218] ;  /* 0x00008600ff027b82 */ /* 0x000e280000000a00 */
[----:B------:R-:W-:-:S05]  /*0410*/  IMAD.HI R9, R18, 0x66666667, RZ ;  /* 0x6666666712097827 */ /* 0x000fca00078e02ff */
[----:B------:R-:W-:-:S04]  /*0420*/  SHF.R.U32.HI R10, RZ, 0x1f, R9 ;  /* 0x0000001fff0a7819 */ /* 0x000fc80000011609 */
[----:B------:R-:W-:Y:S02]  /*0430*/  LEA.HI.SX32 R11, R9, R10, 0x1a ;  /* 0x0000000a090b7211 */ /* 0x000fe400078fd2ff */
[----:B------:R-:W-:Y:S02]  /*0440*/  LOP3.LUT R10, R8, 0x200, RZ, 0xfc, !PT ;  /* 0x00000200080a7812 */ /* 0x000fe400078efcff */
[----:B------:R-:W-:Y:S01]  /*0450*/  LOP3.LUT R9, R0, R19, RZ, 0xfc, !PT ;  /* 0x0000001300097212 */ /* 0x000fe200078efcff */
[C---:B------:R-:W-:Y:S01]  /*0460*/  IMAD R18, R11.reuse, -0xa0, R18 ;  /* 0xffffff600b127824 */ /* 0x040fe200078e0212 */
[----:B------:R-:W-:Y:S02]  /*0470*/  LOP3.LUT R0, R0, 0x8, R19, 0xfe, !PT ;  /* 0x0000000800007812 */ /* 0x000fe400078efe13 */
[----:B------:R-:W-:Y:S01]  /*0480*/  SHF.R.U32.HI R10, RZ, 0x4, R10 ;  /* 0x00000004ff0a7819 */ /* 0x000fe2000001160a */
[----:B------:R-:W-:Y:S01]  /*0490*/  IMAD R18, R11, 0x5a0, R18 ;  /* 0x000005a00b127824 */ /* 0x000fe200078e0212 */
[----:B------:R-:W-:-:S02]  /*04a0*/  ISETP.GE.AND P1, PT, R9, 0x9, PT ;  /* 0x000000090900780c */ /* 0x000fc40003f26270 */
[----:B------:R-:W-:Y:S02]  /*04b0*/  ISETP.GE.AND P0, PT, R0, 0x9, PT ;  /* 0x000000090000780c */ /* 0x000fe40003f06270 */
[----:B------:R-:W-:Y:S01]  /*04c0*/  LOP3.LUT R11, R10, 0x3c, RZ, 0xc0, !PT ;  /* 0x0000003c0a0b7812 */ /* 0x000fe200078ec0ff */
[----:B------:R-:W-:-:S04]  /*04d0*/  IMAD R9, R9, 0xa0, R18 ;  /* 0x000000a009097824 */ /* 0x000fc800078e0212 */
[----:B------:R-:W-:Y:S02]  /*04e0*/  IMAD.IADD R11, R8, 0x1, R11 ;  /* 0x00000001080b7824 */ /* 0x000fe400078e020b */
[----:B0-----:R-:W-:-:S03]  /*04f0*/  IMAD.WIDE R8, R9, 0x4, R2 ;  /* 0x0000000409087825 */ /* 0x001fc600078e0202 */
[----:B------:R-:W-:Y:S01]  /*0500*/  LEA R11, R11, UR4, 0x2 ;  /* 0x000000040b0b7c11 */ /* 0x000fe2000f8e10ff */
[----:B--2---:R-:W-:Y:S04]  /*0510*/  STS [R13], R20 ;  /* 0x000000140d007388 */ /* 0x004fe80000000800 */
[----:B---3--:R-:W-:Y:S04]  /*0520*/  STS [R13+0x40], R22 ;  /* 0x000040160d007388 */ /* 0x008fe80000000800 */
[----:B-----5:R-:W-:Y:S04]  /*0530*/  STS [R13+0x60], R23 ;  /* 0x000060170d007388 */ /* 0x020fe80000000800 */
[----:B------:R-:W-:Y:S04]  /*0540*/  STS [R13+0x20], R24 ;  /* 0x000020180d007388 */ /* 0x000fe80000000800 */
[----:B------:R-:W-:Y:S04]  /*0550*/  STS [R13+0x80], R25 ;  /* 0x000080190d007388 */ /* 0x000fe80000000800 */
[----:B------:R-:W-:Y:S04]  /*0560*/  STS [R13+0xa0], R26 ;  /* 0x0000a01a0d007388 */ /* 0x000fe80000000800 */
[----:B------:R-:W-:Y:S04]  /*0570*/  STS [R13+0xc0], R28 ;  /* 0x0000c01c0d007388 */ /* 0x000fe80000000800 */
[----:B------:R-:W-:Y:S01]  /*0580*/  STS [R13+0xe0], R27 ;  /* 0x0000e01b0d007388 */ /* 0x000fe20000000800 */
[----:B------:R-:W-:Y:S06]  /*0590*/  BAR.SYNC.DEFER_BLOCKING 0x0 ;  /* 0x0000000000007b1d */ /* 0x000fec0000010000 */
[----:B------:R-:W0:Y:S04]  /*05a0*/  LDS.128 R4, [R4] ;  /* 0x0000000004047984 */ /* 0x000e280000000c00 */
[----:B0-----:R0:W-:Y:S02]  /*05b0*/  @!P1 STG.E.128 desc[UR6][R8.64], R4 ;  /* 0x0000000408009986 */ /* 0x0011e4000c101d06 */
[----:B0-----:R-:W-:Y:S05]  /*05c0*/  @P0 EXIT ;  /* 0x000000000000094d */ /* 0x001fea0003800000 */
[----:B0-----:R-:W0:Y:S01]  /*05d0*/  LDS.128 R8, [R11+0x800] ;  /* 0x000800000b087984 */ /* 0x001e220000000c00 */
[----:B------:R-:W-:-:S04]  /*05e0*/  IMAD R5, R0, 0xa0, R18 ;  /* 0x000000a000057824 */ /* 0x000fc800078e0212 */
[----:B------:R-:W-:-:S05]  /*05f0*/  IMAD.WIDE R2, R5, 0x4, R2 ;  /* 0x0000000405027825 */ /* 0x000fca00078e0202 */
[----:B0-----:R-:W-:Y:S01]  /*0600*/  STG.E.128 desc[UR6][R2.64], R8 ;  /* 0x0000000802007986 */ /* 0x001fe2000c101d06 */
[----:B------:R-:W-:Y:S05]  /*0610*/  EXIT ;  /* 0x000000000000794d */ /* 0x000fea0003800000 */
.L_x_0:
[----:B------:R-:W-:-:S00]  /*0620*/  BRA `(.L_x_0) ;  /* 0xfffffffc00fc7947 */ /* 0x000fc0000383ffff */
[----:B------:R-:W-:-:S00]  /*0630*/  NOP ;  /* 0x0000000000007918 */ /* 0x000fc00000000000 */
        /* <DEDUP_REMOVED lines=12> */
.L_x_1:


//--------------------- .nv.shared.triton_poi_fused_11 --------------------------
	.section	.nv.shared.triton_poi_fused_11,"aw",@nobits
	.sectionflags	@""
	.align	16
	.zero		1024


//--------------------- .nv.constant0.triton_poi_fused_11 --------------------------
	.section	.nv.constant0.triton_poi_fused_11,"a",@progbits
	.sectionflags	@""
	.align	4
.nv.constant0.triton_poi_fused_11:
	.zero		552
